//
// Generated by NVIDIA NVVM Compiler
//
// Compiler Build ID: CL-36424714
// Cuda compilation tools, release 13.0, V13.0.88
// Based on NVVM 20.0.0
//

.version 9.0
.target sm_100
.address_size 64

.func  (.param .b32 func_retval0) _ZNK4vtkm4exec22CellLocatorUniformGrid8FindCellERKNS_14ArrayPortalRefINS_3VecIfLi3EEEEE
(
	.param .b64 _ZNK4vtkm4exec22CellLocatorUniformGrid8FindCellERKNS_14ArrayPortalRefINS_3VecIfLi3EEEEE_param_0,
	.param .b64 _ZNK4vtkm4exec22CellLocatorUniformGrid8FindCellERKNS_14ArrayPortalRefINS_3VecIfLi3EEEEE_param_1
)
;
.extern .func  (.param .b64 func_retval0) malloc
(
	.param .b64 malloc_param_0
)
;
.global .align 8 .u64 _ZTVN4vtkm4exec22CellLocatorUniformGridE[3] = {0, 0, _ZNK4vtkm4exec22CellLocatorUniformGrid8FindCellERKNS_14ArrayPortalRefINS_3VecIfLi3EEEEE};
.global .align 1 .b8 _ZN34_INTERNAL_bf87ce3b_4_k_cu_79318c844cuda3std3__45__cpo5beginE[1];
.global .align 1 .b8 _ZN34_INTERNAL_bf87ce3b_4_k_cu_79318c844cuda3std3__45__cpo3endE[1];
.global .align 1 .b8 _ZN34_INTERNAL_bf87ce3b_4_k_cu_79318c844cuda3std3__45__cpo6cbeginE[1];
.global .align 1 .b8 _ZN34_INTERNAL_bf87ce3b_4_k_cu_79318c844cuda3std3__45__cpo4cendE[1];
.global .align 1 .b8 _ZN34_INTERNAL_bf87ce3b_4_k_cu_79318c844cuda3std3__45__cpo6rbeginE[1];
.global .align 1 .b8 _ZN34_INTERNAL_bf87ce3b_4_k_cu_79318c844cuda3std3__45__cpo4rendE[1];
.global .align 1 .b8 _ZN34_INTERNAL_bf87ce3b_4_k_cu_79318c844cuda3std3__45__cpo7crbeginE[1];
.global .align 1 .b8 _ZN34_INTERNAL_bf87ce3b_4_k_cu_79318c844cuda3std3__45__cpo5crendE[1];
.global .align 1 .b8 _ZN34_INTERNAL_bf87ce3b_4_k_cu_79318c844cuda3std3__436_GLOBAL__N__bf87ce3b_4_k_cu_79318c846ignoreE[1];
.global .align 1 .b8 _ZN34_INTERNAL_bf87ce3b_4_k_cu_79318c844cuda3std3__419piecewise_constructE[1];
.global .align 1 .b8 _ZN34_INTERNAL_bf87ce3b_4_k_cu_79318c844cuda3std3__48in_placeE[1];
.global .align 1 .b8 _ZN34_INTERNAL_bf87ce3b_4_k_cu_79318c844cuda3std3__420unreachable_sentinelE[1];
.global .align 1 .b8 _ZN34_INTERNAL_bf87ce3b_4_k_cu_79318c844cuda3std3__47nulloptE[1];
.global .align 1 .b8 _ZN34_INTERNAL_bf87ce3b_4_k_cu_79318c844cuda3std3__48unexpectE[1];
.global .align 1 .b8 _ZN34_INTERNAL_bf87ce3b_4_k_cu_79318c844cuda3std6ranges3__45__cpo4swapE[1];
.global .align 1 .b8 _ZN34_INTERNAL_bf87ce3b_4_k_cu_79318c844cuda3std6ranges3__45__cpo9iter_moveE[1];
.global .align 1 .b8 _ZN34_INTERNAL_bf87ce3b_4_k_cu_79318c844cuda3std6ranges3__45__cpo5beginE[1];
.global .align 1 .b8 _ZN34_INTERNAL_bf87ce3b_4_k_cu_79318c844cuda3std6ranges3__45__cpo3endE[1];
.global .align 1 .b8 _ZN34_INTERNAL_bf87ce3b_4_k_cu_79318c844cuda3std6ranges3__45__cpo6cbeginE[1];
.global .align 1 .b8 _ZN34_INTERNAL_bf87ce3b_4_k_cu_79318c844cuda3std6ranges3__45__cpo4cendE[1];
.global .align 1 .b8 _ZN34_INTERNAL_bf87ce3b_4_k_cu_79318c844cuda3std6ranges3__45__cpo7advanceE[1];
.global .align 1 .b8 _ZN34_INTERNAL_bf87ce3b_4_k_cu_79318c844cuda3std6ranges3__45__cpo9iter_swapE[1];
.global .align 1 .b8 _ZN34_INTERNAL_bf87ce3b_4_k_cu_79318c844cuda3std6ranges3__45__cpo4nextE[1];
.global .align 1 .b8 _ZN34_INTERNAL_bf87ce3b_4_k_cu_79318c844cuda3std6ranges3__45__cpo4prevE[1];
.global .align 1 .b8 _ZN34_INTERNAL_bf87ce3b_4_k_cu_79318c844cuda3std6ranges3__45__cpo4dataE[1];
.global .align 1 .b8 _ZN34_INTERNAL_bf87ce3b_4_k_cu_79318c844cuda3std6ranges3__45__cpo5cdataE[1];
.global .align 1 .b8 _ZN34_INTERNAL_bf87ce3b_4_k_cu_79318c844cuda3std6ranges3__45__cpo4sizeE[1];
.global .align 1 .b8 _ZN34_INTERNAL_bf87ce3b_4_k_cu_79318c844cuda3std6ranges3__45__cpo5ssizeE[1];
.global .align 1 .b8 _ZN34_INTERNAL_bf87ce3b_4_k_cu_79318c844cuda3std6ranges3__45__cpo8distanceE[1];
.global .align 1 .b8 _ZN34_INTERNAL_bf87ce3b_4_k_cu_79318c846thrust24THRUST_300001_SM_1000_NS8cuda_cub3parE[1];
.global .align 1 .b8 _ZN34_INTERNAL_bf87ce3b_4_k_cu_79318c846thrust24THRUST_300001_SM_1000_NS8cuda_cub10par_nosyncE[1];
.global .align 1 .b8 _ZN34_INTERNAL_bf87ce3b_4_k_cu_79318c846thrust24THRUST_300001_SM_1000_NS6system6detail10sequential3seqE[1];
.global .align 1 .b8 _ZN34_INTERNAL_bf87ce3b_4_k_cu_79318c846thrust24THRUST_300001_SM_1000_NS12placeholders2_1E[1];
.global .align 1 .b8 _ZN34_INTERNAL_bf87ce3b_4_k_cu_79318c846thrust24THRUST_300001_SM_1000_NS12placeholders2_2E[1];
.global .align 1 .b8 _ZN34_INTERNAL_bf87ce3b_4_k_cu_79318c846thrust24THRUST_300001_SM_1000_NS12placeholders2_3E[1];
.global .align 1 .b8 _ZN34_INTERNAL_bf87ce3b_4_k_cu_79318c846thrust24THRUST_300001_SM_1000_NS12placeholders2_4E[1];
.global .align 1 .b8 _ZN34_INTERNAL_bf87ce3b_4_k_cu_79318c846thrust24THRUST_300001_SM_1000_NS12placeholders2_5E[1];
.global .align 1 .b8 _ZN34_INTERNAL_bf87ce3b_4_k_cu_79318c846thrust24THRUST_300001_SM_1000_NS12placeholders2_6E[1];
.global .align 1 .b8 _ZN34_INTERNAL_bf87ce3b_4_k_cu_79318c846thrust24THRUST_300001_SM_1000_NS12placeholders2_7E[1];
.global .align 1 .b8 _ZN34_INTERNAL_bf87ce3b_4_k_cu_79318c846thrust24THRUST_300001_SM_1000_NS12placeholders2_8E[1];
.global .align 1 .b8 _ZN34_INTERNAL_bf87ce3b_4_k_cu_79318c846thrust24THRUST_300001_SM_1000_NS12placeholders2_9E[1];
.global .align 1 .b8 _ZN34_INTERNAL_bf87ce3b_4_k_cu_79318c846thrust24THRUST_300001_SM_1000_NS12placeholders3_10E[1];
.global .align 1 .b8 _ZN34_INTERNAL_bf87ce3b_4_k_cu_79318c846thrust24THRUST_300001_SM_1000_NS3seqE[1];

.func  (.param .b32 func_retval0) _ZNK4vtkm4exec22CellLocatorUniformGrid8FindCellERKNS_14ArrayPortalRefINS_3VecIfLi3EEEEE(
	.param .b64 _ZNK4vtkm4exec22CellLocatorUniformGrid8FindCellERKNS_14ArrayPortalRefINS_3VecIfLi3EEEEE_param_0,
	.param .b64 _ZNK4vtkm4exec22CellLocatorUniformGrid8FindCellERKNS_14ArrayPortalRefINS_3VecIfLi3EEEEE_param_1
)
{
	.reg .b32 	%r<2>;
	.reg .b32 	%f<7>;
	.reg .b64 	%rd<5>;

	ld.param.u64 	%rd1, [_ZNK4vtkm4exec22CellLocatorUniformGrid8FindCellERKNS_14ArrayPortalRefINS_3VecIfLi3EEEEE_param_1];
	ld.u64 	%rd2, [%rd1];
	ld.u64 	%rd3, [%rd2];
	ld.u64 	%rd4, [%rd3];
	{ // callseq 0, 0
	.param .b64 param0;
	st.param.b64 	[param0], %rd2;
	.param .b32 param1;
	st.param.b32 	[param1], 0;
	.param .align 4 .b8 retval0[12];
	prototype_0 : .callprototype (.param .align 4 .b8 _[12]) _ (.param .b64 _, .param .b32 _);
	call (retval0), 
	%rd4, 
	(
	param0, 
	param1
	)
	, prototype_0;
	ld.param.f32 	%f1, [retval0];
	ld.param.f32 	%f2, [retval0+4];
	ld.param.f32 	%f3, [retval0+8];
	} // callseq 0
	cvt.rzi.s32.f32 	%r1, %f1;
	st.param.b32 	[func_retval0], %r1;
	ret;

}
	// .globl	_ZN3cub18CUB_300001_SM_10006detail11EmptyKernelIvEEvv
.visible .entry _ZN3cub18CUB_300001_SM_10006detail11EmptyKernelIvEEvv()
{


	ret;

}
	// .globl	_ZN4vtkm4exec28ConstructVirtualObjectKernelINS0_22CellLocatorUniformGridEEEvPPT_
.visible .entry _ZN4vtkm4exec28ConstructVirtualObjectKernelINS0_22CellLocatorUniformGridEEEvPPT_(
	.param .u64 .ptr .align 1 _ZN4vtkm4exec28ConstructVirtualObjectKernelINS0_22CellLocatorUniformGridEEEvPPT__param_0
)
{
	.reg .b64 	%rd<8>;

	ld.param.u64 	%rd1, [_ZN4vtkm4exec28ConstructVirtualObjectKernelINS0_22CellLocatorUniformGridEEEvPPT__param_0];
	cvta.to.global.u64 	%rd2, %rd1;
	{ // callseq 1, 0
	.param .b64 param0;
	st.param.b64 	[param0], 8;
	.param .b64 retval0;
	call.uni (retval0), 
	malloc, 
	(
	param0
	);
	ld.param.b64 	%rd3, [retval0];
	} // callseq 1
	mov.u64 	%rd5, _ZTVN4vtkm4exec22CellLocatorUniformGridE;
	cvta.global.u64 	%rd6, %rd5;
	add.s64 	%rd7, %rd6, 16;
	st.u64 	[%rd3], %rd7;
	st.global.u64 	[%rd2], %rd3;
	ret;

}


// ===== COMPILED SASS (sm_100) =====

	.target	sm_100

	.elftype	@"ET_EXEC"


//--------------------- .note.nv.tkinfo           --------------------------
	.section	.note.nv.tkinfo,"",@"SHT_NOTE"
	.sectionflags	@"SHF_NOTE_NV_TKINFO"
	.tkinfo
        /*0018*/ 	.word	0x00000002
        /*0030*/ 	.string	""
        /*0030*/ 	.string	"ptxas"
        /*0030*/ 	.string	"Cuda compilation tools, release 13.0, V13.0.88"
        /*0030*/ 	.string	"Build cuda_13.0.r13.0/compiler.36424714_0"
        /*0030*/ 	.string	"-arch sm_100 -m 64 "



//--------------------- .note.nv.cuinfo           --------------------------
	.section	.note.nv.cuinfo,"",@"SHT_NOTE"
	.sectionflags	@"SHF_NOTE_NV_CUINFO"
        /*0018*/ 	.short	0x0002
        /*001a*/ 	.short	0x0064
        /*001c*/ 	.short	0x0082
	.zero		2


//--------------------- .nv.info                  --------------------------
	.section	.nv.info,"",@"SHT_CUDA_INFO"
	.align	4


	//----- nvinfo : EIATTR_REGCOUNT
	.align		4
        /*0000*/ 	.byte	0x04, 0x2f
        /*0002*/ 	.short	(.L_45 - .L_44)
	.align		4
.L_44:
        /*0004*/ 	.word	index@(_ZN3cub18CUB_300001_SM_10006detail11EmptyKernelIvEEvv)
        /*0008*/ 	.word	0x00000004


	//----- nvinfo : EIATTR_FRAME_SIZE
	.align		4
.L_45:
        /*000c*/ 	.byte	0x04, 0x11
        /*000e*/ 	.short	(.L_47 - .L_46)
	.align		4
.L_46:
        /*0010*/ 	.word	index@(_ZN3cub18CUB_300001_SM_10006detail11EmptyKernelIvEEvv)
        /*0014*/ 	.word	0x00000000


	//----- nvinfo : EIATTR_REGCOUNT
	.align		4
.L_47:
        /*0018*/ 	.byte	0x04, 0x2f
        /*001a*/ 	.short	(.L_49 - .L_48)
	.align		4
.L_48:
        /*001c*/ 	.word	index@(_ZN4vtkm4exec28ConstructVirtualObjectKernelINS0_22CellLocatorUniformGridEEEvPPT_)
        /*0020*/ 	.word	0x00000018


	//----- nvinfo : EIATTR_FRAME_SIZE
	.align		4
.L_49:
        /*0024*/ 	.byte	0x04, 0x11
        /*0026*/ 	.short	(.L_51 - .L_50)
	.align		4
.L_50:
        /*0028*/ 	.word	index@($_ZN4vtkm4exec28ConstructVirtualObjectKernelINS0_22CellLocatorUniformGridEEEvPPT_$_ZNK4vtkm4exec22CellLocatorUniformGrid8FindCellERKNS_14ArrayPortalRefINS_3VecIfLi3EEEEE)
        /*002c*/ 	.word	0x00000000


	//----- nvinfo : EIATTR_FRAME_SIZE
	.align		4
.L_51:
        /*0030*/ 	.byte	0x04, 0x11
        /*0032*/ 	.short	(.L_53 - .L_52)
	.align		4
.L_52:
        /*0034*/ 	.word	index@(_ZN4vtkm4exec28ConstructVirtualObjectKernelINS0_22CellLocatorUniformGridEEEvPPT_)
        /*0038*/ 	.word	0x00000000


	//----- nvinfo : EIATTR_MIN_STACK_SIZE
	.align		4
.L_53:
        /*003c*/ 	.byte	0x04, 0x12
        /*003e*/ 	.short	(.L_55 - .L_54)
	.align		4
.L_54:
        /*0040*/ 	.word	index@(_ZN4vtkm4exec28ConstructVirtualObjectKernelINS0_22CellLocatorUniformGridEEEvPPT_)
        /*0044*/ 	.word	0x00000000


	//----- nvinfo : EIATTR_MIN_STACK_SIZE
	.align		4
.L_55:
        /*0048*/ 	.byte	0x04, 0x12
        /*004a*/ 	.short	(.L_57 - .L_56)
	.align		4
.L_56:
        /*004c*/ 	.word	index@(_ZN3cub18CUB_300001_SM_10006detail11EmptyKernelIvEEvv)
        /*0050*/ 	.word	0x00000000
.L_57:


//--------------------- .nv.compat                --------------------------
	.section	.nv.compat,"",@"SHT_CUDA_COMPAT_INFO"
	.align	4
        /*0000*/ 	.byte	0x02, 0x09, 0x00, 0x00, 0x02, 0x02, 0x01, 0x00, 0x02, 0x05, 0x05, 0x00, 0x03, 0x07, 0x01, 0x01
        /*0010*/ 	.byte	0x02, 0x03, 0x00, 0x00, 0x02, 0x06, 0x01, 0x00, 0x04, 0x0b, 0x08, 0x00, 0x09, 0x00, 0x00, 0x00
        /*0020*/ 	.byte	0x00, 0x00, 0x00, 0x00


//--------------------- .nv.info._ZN4vtkm4exec28ConstructVirtualObjectKernelINS0_22CellLocatorUniformGridEEEvPPT_ --------------------------
	.section	.nv.info._ZN4vtkm4exec28ConstructVirtualObjectKernelINS0_22CellLocatorUniformGridEEEvPPT_,"",@"SHT_CUDA_INFO"
	.sectionflags	@""
	.align	4


	//----- nvinfo : EIATTR_CUDA_API_VERSION
	.align		4
        /*0000*/ 	.byte	0x04, 0x37
        /*0002*/ 	.short	(.L_59 - .L_58)
.L_58:
        /*0004*/ 	.word	0x00000082


	//----- nvinfo : EIATTR_KPARAM_INFO
	.align		4
.L_59:
        /*0008*/ 	.byte	0x04, 0x17
        /*000a*/ 	.short	(.L_61 - .L_60)
.L_60:
        /*000c*/ 	.word	0x00000000
        /*0010*/ 	.short	0x0000
        /*0012*/ 	.short	0x0000
        /*0014*/ 	.byte	0x00, 0xf5, 0x21, 0x00


	//----- nvinfo : EIATTR_SPARSE_MMA_MASK
	.align		4
.L_61:
        /*0018*/ 	.byte	0x03, 0x50
        /*001a*/ 	.short	0x0000


	//----- nvinfo : EIATTR_MAXREG_COUNT
	.align		4
        /*001c*/ 	.byte	0x03, 0x1b
        /*001e*/ 	.short	0x00ff


	//----- nvinfo : EIATTR_EXTERNS
	.align		4
        /*0020*/ 	.byte	0x04, 0x0f
        /*0022*/ 	.short	(.L_63 - .L_62)


	//   ....[0]....
	.align		4
.L_62:
        /*0024*/ 	.word	index@(malloc)


	//----- nvinfo : EIATTR_MERCURY_ISA_VERSION
	.align		4
.L_63:
        /*0028*/ 	.byte	0x03, 0x5f
        /*002a*/ 	.short	0x0101


	//----- nvinfo : EIATTR_VRC_CTA_INIT_COUNT
	.align		4
        /*002c*/ 	.byte	0x02, 0x4a
	.zero		1
	.zero		1


	//----- nvinfo : EIATTR_SYSCALL_OFFSETS
	.align		4
        /*0030*/ 	.byte	0x04, 0x46
        /*0032*/ 	.short	(.L_65 - .L_64)


	//   ....[0]....
.L_64:
        /*0034*/ 	.word	0x00000070


	//----- nvinfo : EIATTR_EXIT_INSTR_OFFSETS
	.align		4
.L_65:
        /*0038*/ 	.byte	0x04, 0x1c
        /*003a*/ 	.short	(.L_67 - .L_66)


	//   ....[0]....
.L_66:
        /*003c*/ 	.word	0x00000100


	//----- nvinfo : EIATTR_CBANK_PARAM_SIZE
	.align		4
.L_67:
        /*0040*/ 	.byte	0x03, 0x19
        /*0042*/ 	.short	0x0008


	//----- nvinfo : EIATTR_PARAM_CBANK
	.align		4
        /*0044*/ 	.byte	0x04, 0x0a
        /*0046*/ 	.short	(.L_69 - .L_68)
	.align		4
.L_68:
        /*0048*/ 	.word	index@(.nv.constant0._ZN4vtkm4exec28ConstructVirtualObjectKernelINS0_22CellLocatorUniformGridEEEvPPT_)
        /*004c*/ 	.short	0x0380
        /*004e*/ 	.short	0x0008


	//----- nvinfo : EIATTR_SW_WAR
	.align		4
.L_69:
        /*0050*/ 	.byte	0x04, 0x36
        /*0052*/ 	.short	(.L_71 - .L_70)
.L_70:
        /*0054*/ 	.word	0x00000008
.L_71:


//--------------------- .nv.info._ZN3cub18CUB_300001_SM_10006detail11EmptyKernelIvEEvv --------------------------
	.section	.nv.info._ZN3cub18CUB_300001_SM_10006detail11EmptyKernelIvEEvv,"",@"SHT_CUDA_INFO"
	.sectionflags	@""
	.align	4


	//----- nvinfo : EIATTR_CUDA_API_VERSION
	.align		4
        /*0000*/ 	.byte	0x04, 0x37
        /*0002*/ 	.short	(.L_73 - .L_72)
.L_72:
        /*0004*/ 	.word	0x00000082


	//----- nvinfo : EIATTR_SPARSE_MMA_MASK
	.align		4
.L_73:
        /*0008*/ 	.byte	0x03, 0x50
        /*000a*/ 	.short	0x0000


	//----- nvinfo : EIATTR_MAXREG_COUNT
	.align		4
        /*000c*/ 	.byte	0x03, 0x1b
        /*000e*/ 	.short	0x00ff


	//----- nvinfo : EIATTR_MERCURY_ISA_VERSION
	.align		4
        /*0010*/ 	.byte	0x03, 0x5f
        /*0012*/ 	.short	0x0101


	//----- nvinfo : EIATTR_VRC_CTA_INIT_COUNT
	.align		4
        /*0014*/ 	.byte	0x02, 0x4a
	.zero		1
	.zero		1


	//----- nvinfo : EIATTR_EXIT_INSTR_OFFSETS
	.align		4
        /*0018*/ 	.byte	0x04, 0x1c
        /*001a*/ 	.short	(.L_75 - .L_74)


	//   ....[0]....
.L_74:
        /*001c*/ 	.word	0x00000010


	//----- nvinfo : EIATTR_SW_WAR
	.align		4
.L_75:
        /*0020*/ 	.byte	0x04, 0x36
        /*0022*/ 	.short	(.L_77 - .L_76)
.L_76:
        /*0024*/ 	.word	0x00000008
.L_77:


//--------------------- .nv.callgraph             --------------------------
	.section	.nv.callgraph,"",@"SHT_CUDA_CALLGRAPH"
	.align	4
	.sectionentsize	8
	.align		4
        /*0000*/ 	.word	0x00000000
	.align		4
        /*0004*/ 	.word	0xffffffff
	.align		4
        /*0008*/ 	.word	index@(_ZN4vtkm4exec28ConstructVirtualObjectKernelINS0_22CellLocatorUniformGridEEEvPPT_)
	.align		4
        /*000c*/ 	.word	index@(malloc)
	.align		4
        /*0010*/ 	.word	0x00000000
	.align		4
        /*0014*/ 	.word	0xfffffffe
	.align		4
        /*0018*/ 	.word	0x00000000
	.align		4
        /*001c*/ 	.word	0xfffffffd
	.align		4
        /*0020*/ 	.word	0x00000000
	.align		4
        /*0024*/ 	.word	0xfffffffc


//--------------------- .nv.constant4             --------------------------
	.section	.nv.constant4,"a",@progbits
	.align	8
	.align		8
.nv.constant4:
        /*0000*/ 	.dword	malloc
	.align		8
        /*0008*/ 	.dword	_ZTVN4vtkm4exec22CellLocatorUniformGridE
	.align		8
        /*0010*/ 	.dword	_ZN34_INTERNAL_bf87ce3b_4_k_cu_79318c844cuda3std3__45__cpo5beginE
	.align		8
        /*0018*/ 	.dword	_ZN34_INTERNAL_bf87ce3b_4_k_cu_79318c844cuda3std3__45__cpo3endE
	.align		8
        /*0020*/ 	.dword	_ZN34_INTERNAL_bf87ce3b_4_k_cu_79318c844cuda3std3__45__cpo6cbeginE
	.align		8
        /*0028*/ 	.dword	_ZN34_INTERNAL_bf87ce3b_4_k_cu_79318c844cuda3std3__45__cpo4cendE
	.align		8
        /*0030*/ 	.dword	_ZN34_INTERNAL_bf87ce3b_4_k_cu_79318c844cuda3std3__45__cpo6rbeginE
	.align		8
        /*0038*/ 	.dword	_ZN34_INTERNAL_bf87ce3b_4_k_cu_79318c844cuda3std3__45__cpo4rendE
	.align		8
        /*0040*/ 	.dword	_ZN34_INTERNAL_bf87ce3b_4_k_cu_79318c844cuda3std3__45__cpo7crbeginE
	.align		8
        /*0048*/ 	.dword	_ZN34_INTERNAL_bf87ce3b_4_k_cu_79318c844cuda3std3__45__cpo5crendE
	.align		8
        /*0050*/ 	.dword	_ZN34_INTERNAL_bf87ce3b_4_k_cu_79318c844cuda3std3__436_GLOBAL__N__bf87ce3b_4_k_cu_79318c846ignoreE
	.align		8
        /*0058*/ 	.dword	_ZN34_INTERNAL_bf87ce3b_4_k_cu_79318c844cuda3std3__419piecewise_constructE
	.align		8
        /*0060*/ 	.dword	_ZN34_INTERNAL_bf87ce3b_4_k_cu_79318c844cuda3std3__48in_placeE
	.align		8
        /*0068*/ 	.dword	_ZN34_INTERNAL_bf87ce3b_4_k_cu_79318c844cuda3std3__420unreachable_sentinelE
	.align		8
        /*0070*/ 	.dword	_ZN34_INTERNAL_bf87ce3b_4_k_cu_79318c844cuda3std3__47nulloptE
	.align		8
        /*0078*/ 	.dword	_ZN34_INTERNAL_bf87ce3b_4_k_cu_79318c844cuda3std3__48unexpectE
	.align		8
        /*0080*/ 	.dword	_ZN34_INTERNAL_bf87ce3b_4_k_cu_79318c844cuda3std6ranges3__45__cpo4swapE
	.align		8
        /*0088*/ 	.dword	_ZN34_INTERNAL_bf87ce3b_4_k_cu_79318c844cuda3std6ranges3__45__cpo9iter_moveE
	.align		8
        /*0090*/ 	.dword	_ZN34_INTERNAL_bf87ce3b_4_k_cu_79318c844cuda3std6ranges3__45__cpo5beginE
	.align		8
        /*0098*/ 	.dword	_ZN34_INTERNAL_bf87ce3b_4_k_cu_79318c844cuda3std6ranges3__45__cpo3endE
	.align		8
        /*00a0*/ 	.dword	_ZN34_INTERNAL_bf87ce3b_4_k_cu_79318c844cuda3std6ranges3__45__cpo6cbeginE
	.align		8
        /*00a8*/ 	.dword	_ZN34_INTERNAL_bf87ce3b_4_k_cu_79318c844cuda3std6ranges3__45__cpo4cendE
	.align		8
        /*00b0*/ 	.dword	_ZN34_INTERNAL_bf87ce3b_4_k_cu_79318c844cuda3std6ranges3__45__cpo7advanceE
	.align		8
        /*00b8*/ 	.dword	_ZN34_INTERNAL_bf87ce3b_4_k_cu_79318c844cuda3std6ranges3__45__cpo9iter_swapE
	.align		8
        /*00c0*/ 	.dword	_ZN34_INTERNAL_bf87ce3b_4_k_cu_79318c844cuda3std6ranges3__45__cpo4nextE
	.align		8
        /*00c8*/ 	.dword	_ZN34_INTERNAL_bf87ce3b_4_k_cu_79318c844cuda3std6ranges3__45__cpo4prevE
	.align		8
        /*00d0*/ 	.dword	_ZN34_INTERNAL_bf87ce3b_4_k_cu_79318c844cuda3std6ranges3__45__cpo4dataE
	.align		8
        /*00d8*/ 	.dword	_ZN34_INTERNAL_bf87ce3b_4_k_cu_79318c844cuda3std6ranges3__45__cpo5cdataE
	.align		8
        /*00e0*/ 	.dword	_ZN34_INTERNAL_bf87ce3b_4_k_cu_79318c844cuda3std6ranges3__45__cpo4sizeE
	.align		8
        /*00e8*/ 	.dword	_ZN34_INTERNAL_bf87ce3b_4_k_cu_79318c844cuda3std6ranges3__45__cpo5ssizeE
	.align		8
        /*00f0*/ 	.dword	_ZN34_INTERNAL_bf87ce3b_4_k_cu_79318c844cuda3std6ranges3__45__cpo8distanceE
	.align		8
        /*00f8*/ 	.dword	_ZN34_INTERNAL_bf87ce3b_4_k_cu_79318c846thrust24THRUST_300001_SM_1000_NS8cuda_cub3parE
	.align		8
        /*0100*/ 	.dword	_ZN34_INTERNAL_bf87ce3b_4_k_cu_79318c846thrust24THRUST_300001_SM_1000_NS8cuda_cub10par_nosyncE
	.align		8
        /*0108*/ 	.dword	_ZN34_INTERNAL_bf87ce3b_4_k_cu_79318c846thrust24THRUST_300001_SM_1000_NS6system6detail10sequential3seqE
	.align		8
        /*0110*/ 	.dword	_ZN34_INTERNAL_bf87ce3b_4_k_cu_79318c846thrust24THRUST_300001_SM_1000_NS12placeholders2_1E
	.align		8
        /*0118*/ 	.dword	_ZN34_INTERNAL_bf87ce3b_4_k_cu_79318c846thrust24THRUST_300001_SM_1000_NS12placeholders2_2E
	.align		8
        /*0120*/ 	.dword	_ZN34_INTERNAL_bf87ce3b_4_k_cu_79318c846thrust24THRUST_300001_SM_1000_NS12placeholders2_3E
	.align		8
        /*0128*/ 	.dword	_ZN34_INTERNAL_bf87ce3b_4_k_cu_79318c846thrust24THRUST_300001_SM_1000_NS12placeholders2_4E
	.align		8
        /*0130*/ 	.dword	_ZN34_INTERNAL_bf87ce3b_4_k_cu_79318c846thrust24THRUST_300001_SM_1000_NS12placeholders2_5E
	.align		8
        /*0138*/ 	.dword	_ZN34_INTERNAL_bf87ce3b_4_k_cu_79318c846thrust24THRUST_300001_SM_1000_NS12placeholders2_6E
	.align		8
        /*0140*/ 	.dword	_ZN34_INTERNAL_bf87ce3b_4_k_cu_79318c846thrust24THRUST_300001_SM_1000_NS12placeholders2_7E
	.align		8
        /*0148*/ 	.dword	_ZN34_INTERNAL_bf87ce3b_4_k_cu_79318c846thrust24THRUST_300001_SM_1000_NS12placeholders2_8E
	.align		8
        /*0150*/ 	.dword	_ZN34_INTERNAL_bf87ce3b_4_k_cu_79318c846thrust24THRUST_300001_SM_1000_NS12placeholders2_9E
	.align		8
        /*0158*/ 	.dword	_ZN34_INTERNAL_bf87ce3b_4_k_cu_79318c846thrust24THRUST_300001_SM_1000_NS12placeholders3_10E
	.align		8
        /*0160*/ 	.dword	_ZN34_INTERNAL_bf87ce3b_4_k_cu_79318c846thrust24THRUST_300001_SM_1000_NS3seqE


//--------------------- .nv.constant2._ZN4vtkm4exec28ConstructVirtualObjectKernelINS0_22CellLocatorUniformGridEEEvPPT_ --------------------------
	.section	.nv.constant2._ZN4vtkm4exec28ConstructVirtualObjectKernelINS0_22CellLocatorUniformGridEEEvPPT_,"a",@progbits
	.sectionflags	@""
	.align	4
.nv.constant2._ZN4vtkm4exec28ConstructVirtualObjectKernelINS0_22CellLocatorUniformGridEEEvPPT_:
        /*0000*/ 	.byte	0x01, 0x00, 0x00, 0x00, 0x00, 0x00, 0x00, 0x00, 0x10, 0x01, 0x00, 0x00, 0x00, 0x00, 0x00, 0x00


//--------------------- .text._ZN4vtkm4exec28ConstructVirtualObjectKernelINS0_22CellLocatorUniformGridEEEvPPT_ --------------------------
	.section	.text._ZN4vtkm4exec28ConstructVirtualObjectKernelINS0_22CellLocatorUniformGridEEEvPPT_,"ax",@progbits
	.align	128
        .global         _ZN4vtkm4exec28ConstructVirtualObjectKernelINS0_22CellLocatorUniformGridEEEvPPT_
        .type           _ZN4vtkm4exec28ConstructVirtualObjectKernelINS0_22CellLocatorUniformGridEEEvPPT_,@function
        .size           _ZN4vtkm4exec28ConstructVirtualObjectKernelINS0_22CellLocatorUniformGridEEEvPPT_,(.L_x_3 - _ZN4vtkm4exec28ConstructVirtualObjectKernelINS0_22CellLocatorUniformGridEEEvPPT_)
        .other          _ZN4vtkm4exec28ConstructVirtualObjectKernelINS0_22CellLocatorUniformGridEEEvPPT_,@"STO_CUDA_ENTRY STV_DEFAULT"
_ZN4vtkm4exec28ConstructVirtualObjectKernelINS0_22CellLocatorUniformGridEEEvPPT_:
.text._ZN4vtkm4exec28ConstructVirtualObjectKernelINS0_22CellLocatorUniformGridEEEvPPT_:
[----:B------:R-:W0:Y:S01]  /*0000*/  LDC R1, c[0x0][0x37c] ;  /* 0x0000df00ff017b82 */ /* 0x000e220000000800 */
[----:B------:R-:W-:Y:S01]  /*0010*/  MOV R0, 0x0 ;  /* 0x0000000000007802 */ /* 0x000fe20000000f00 */
[----:B------:R-:W-:Y:S01]  /*0020*/  IMAD.MOV.U32 R4, RZ, RZ, 0x8 ;  /* 0x00000008ff047424 */ /* 0x000fe200078e00ff */
[----:B------:R-:W1:Y:S01]  /*0030*/  LDCU.64 UR36, c[0x0][0x358] ;  /* 0x00006b00ff2477ac */ /* 0x000e620008000a00 */
[----:B------:R-:W-:-:S04]  /*0040*/  IMAD.MOV.U32 R5, RZ, RZ, RZ ;  /* 0x000000ffff057224 */ /* 0x000fc800078e00ff */
[----:B------:R2:W3:Y:S03]  /*0050*/  LDC.64 R2, c[0x4][R0] ;  /* 0x0100000000027b82 */ /* 0x0004e60000000a00 */
[----:B------:R-:W-:-:S07]  /*0060*/  LEPC R20, `(.L_x_0) ;  /* 0x000000001014794e */ /* 0x000fce0000000000 */
[----:B0123--:R-:W-:Y:S05]  /*0070*/  CALL.ABS.NOINC R2 ;  /* 0x0000000002007343 */ /* 0x00ffea0003c00000 */
.L_x_0:
[----:B------:R-:W0:Y:S01]  /*0080*/  LDCU.64 UR4, c[0x4][0x8] ;  /* 0x01000100ff0477ac */ /* 0x000e220008000a00 */
[----:B------:R-:W1:Y:S01]  /*0090*/  LDC.64 R2, c[0x0][0x380] ;  /* 0x0000e000ff027b82 */ /* 0x000e620000000a00 */
[----:B0-----:R-:W-:-:S04]  /*00a0*/  UIADD3 UR4, UP0, UPT, UR4, 0x10, URZ ;  /* 0x0000001004047890 */ /* 0x001fc8000ff1e0ff */
[----:B------:R-:W-:Y:S02]  /*00b0*/  UIADD3.X UR5, UPT, UPT, URZ, UR5, URZ, UP0, !UPT ;  /* 0x00000005ff057290 */ /* 0x000fe400087fe4ff */
[----:B------:R-:W-:-:S04]  /*00c0*/  MOV R6, UR4 ;  /* 0x0000000400067c02 */ /* 0x000fc80008000f00 */
[----:B------:R-:W-:-:S05]  /*00d0*/  IMAD.U32 R7, RZ, RZ, UR5 ;  /* 0x00000005ff077e24 */ /* 0x000fca000f8e00ff */
[----:B------:R-:W-:Y:S04]  /*00e0*/  ST.E.64 desc[UR36][R4.64], R6 ;  /* 0x0000000604007985 */ /* 0x000fe8000c101b24 */
[----:B-1----:R-:W-:Y:S01]  /*00f0*/  STG.E.64 desc[UR36][R2.64], R4 ;  /* 0x0000000402007986 */ /* 0x002fe2000c101b24 */
[----:B------:R-:W-:Y:S05]  /*0100*/  EXIT ;  /* 0x000000000000794d */ /* 0x000fea0003800000 */
        .type           $_ZN4vtkm4exec28ConstructVirtualObjectKernelINS0_22CellLocatorUniformGridEEEvPPT_$_ZNK4vtkm4exec22CellLocatorUniformGrid8FindCellERKNS_14ArrayPortalRefINS_3VecIfLi3EEEEE,@function
        .size           $_ZN4vtkm4exec28ConstructVirtualObjectKernelINS0_22CellLocatorUniformGridEEEvPPT_$_ZNK4vtkm4exec22CellLocatorUniformGrid8FindCellERKNS_14ArrayPortalRefINS_3VecIfLi3EEEEE,(.L_x_3 - $_ZN4vtkm4exec28ConstructVirtualObjectKernelINS0_22CellLocatorUniformGridEEEvPPT_$_ZNK4vtkm4exec22CellLocatorUniformGrid8FindCellERKNS_14ArrayPortalRefINS_3VecIfLi3EEEEE)
$_ZN4vtkm4exec28ConstructVirtualObjectKernelINS0_22CellLocatorUniformGridEEEvPPT_$_ZNK4vtkm4exec22CellLocatorUniformGrid8FindCellERKNS_14ArrayPortalRefINS_3VecIfLi3EEEEE:
[----:B------:R-:W-:Y:S01]  /*0110*/  IADD3 R1, PT, PT, R1, -0x10, RZ ;  /* 0xfffffff001017810 */ /* 0x000fe20007ffe0ff */
[----:B------:R-:W-:-:S04]  /*0120*/  IMAD.MOV.U32 R3, RZ, RZ, R7 ;  /* 0x000000ffff037224 */ /* 0x000fc800078e0007 */
[----:B------:R-:W-:Y:S04]  /*0130*/  STL [R1+0x8], R21 ;  /* 0x0000081501007387 */ /* 0x000fe80000100800 */
[----:B------:R-:W-:Y:S04]  /*0140*/  STL [R1+0x4], R20 ;  /* 0x0000041401007387 */ /* 0x000fe80000100800 */
[----:B------:R0:W-:Y:S02]  /*0150*/  STL [R1], R2 ;  /* 0x0000000201007387 */ /* 0x0001e40000100800 */
[----:B0-----:R-:W-:Y:S01]  /*0160*/  MOV R2, R6 ;  /* 0x0000000600027202 */ /* 0x001fe20000000f00 */
[----:B------:R-:W0:Y:S04]  /*0170*/  LDCU.64 UR4, c[0x0][0x358] ;  /* 0x00006b00ff0477ac */ /* 0x000e280008000a00 */
[----:B0-----:R-:W2:Y:S04]  /*0180*/  LD.E.64 R4, desc[UR4][R2.64] ;  /* 0x0000000402047980 */ /* 0x001ea8000c101b00 */
[----:B--2---:R-:W2:Y:S04]  /*0190*/  LD.E.64 R8, desc[UR4][R4.64] ;  /* 0x0000000404087980 */ /* 0x004ea8000c101b00 */
[----:B--2---:R-:W2:Y:S01]  /*01a0*/  LD.E R8, desc[UR4][R8.64] ;  /* 0x0000000408087980 */ /* 0x004ea2000c101900 */
[----:B------:R-:W-:-:S02]  /*01b0*/  HFMA2 R21, -RZ, RZ, 0, 0 ;  /* 0x00000000ff157431 */ /* 0x000fc400000001ff */
[----:B------:R-:W-:Y:S01]  /*01c0*/  IMAD.MOV.U32 R6, RZ, RZ, RZ ;  /* 0x000000ffff067224 */ /* 0x000fe200078e00ff */
[----:B------:R-:W-:Y:S01]  /*01d0*/  MOV R20, 0x200 ;  /* 0x0000020000147802 */ /* 0x000fe20000000f00 */
[----:B--2---:R0:W1:Y:S06]  /*01e0*/  LDC.64 R10, c[0x2][R8] ;  /* 0x00800000080a7b82 */ /* 0x00406c0000000a00 */
[----:B01----:R-:W-:Y:S05]  /*01f0*/  CALL.REL.NOINC R10 `(_ZN4vtkm4exec28ConstructVirtualObjectKernelINS0_22CellLocatorUniformGridEEEvPPT_) ;  /* 0xfffffffc0a807344 */ /* 0x003fea0003c3ffff */
[----:B------:R-:W2:Y:S01]  /*0200*/  LDL R20, [R1+0x4] ;  /* 0x0000040001147983 */ /* 0x000ea20000100800 */
[----:B------:R-:W2:Y:S03]  /*0210*/  F2I.TRUNC.NTZ R4, R4 ;  /* 0x0000000400047305 */ /* 0x000ea6000020f100 */
[----:B------:R-:W2:Y:S04]  /*0220*/  LDL R21, [R1+0x8] ;  /* 0x0000080001157983 */ /* 0x000ea80000100800 */
[----:B------:R0:W2:Y:S02]  /*0230*/  LDL R2, [R1] ;  /* 0x0000000001027983 */ /* 0x0000a40000100800 */
[----:B0-----:R-:W-:Y:S01]  /*0240*/  VIADD R1, R1, 0x10 ;  /* 0x0000001001017836 */ /* 0x001fe20000000000 */
[----:B--2---:R-:W-:Y:S06]  /*0250*/  RET.REL.NODEC R20 `(_ZN4vtkm4exec28ConstructVirtualObjectKernelINS0_22CellLocatorUniformGridEEEvPPT_) ;  /* 0xfffffffc14687950 */ /* 0x004fec0003c3ffff */
.L_x_1:
[----:B------:R-:W-:-:S00]  /*0260*/  BRA `(.L_x_1) ;  /* 0xfffffffc00fc7947 */ /* 0x000fc0000383ffff */
[----:B------:R-:W-:-:S00]  /*0270*/  NOP ;  /* 0x0000000000007918 */ /* 0x000fc00000000000 */
        /* <DEDUP_REMOVED lines=8> */
.L_x_3:


//--------------------- .text._ZN3cub18CUB_300001_SM_10006detail11EmptyKernelIvEEvv --------------------------
	.section	.text._ZN3cub18CUB_300001_SM_10006detail11EmptyKernelIvEEvv,"ax",@progbits
	.align	128
        .global         _ZN3cub18CUB_300001_SM_10006detail11EmptyKernelIvEEvv
        .type           _ZN3cub18CUB_300001_SM_10006detail11EmptyKernelIvEEvv,@function
        .size           _ZN3cub18CUB_300001_SM_10006detail11EmptyKernelIvEEvv,(.L_x_5 - _ZN3cub18CUB_300001_SM_10006detail11EmptyKernelIvEEvv)
        .other          _ZN3cub18CUB_300001_SM_10006detail11EmptyKernelIvEEvv,@"STO_CUDA_ENTRY STV_DEFAULT"
_ZN3cub18CUB_300001_SM_10006detail11EmptyKernelIvEEvv:
.text._ZN3cub18CUB_300001_SM_10006detail11EmptyKernelIvEEvv:
[----:B------:R-:W-:Y:S01]  /*0000*/  LDC R1, c[0x0][0x37c] ;  /* 0x0000df00ff017b82 */ /* 0x000fe20000000800 */
[----:B------:R-:W-:Y:S05]  /*0010*/  EXIT ;  /* 0x000000000000794d */ /* 0x000fea0003800000 */
.L_x_2:
        /* <DEDUP_REMOVED lines=14> */
.L_x_5:


//--------------------- .nv.global.init           --------------------------
	.section	.nv.global.init,"aw",@progbits
	.align	8
.nv.global.init:
	.type		_ZTVN4vtkm4exec22CellLocatorUniformGridE,@object
	.size		_ZTVN4vtkm4exec22CellLocatorUniformGridE,(.L_0 - _ZTVN4vtkm4exec22CellLocatorUniformGridE)
_ZTVN4vtkm4exec22CellLocatorUniformGridE:
        /*0000*/ 	.byte	0x00, 0x00, 0x00, 0x00, 0x00, 0x00, 0x00, 0x00, 0x00, 0x00, 0x00, 0x00, 0x00, 0x00, 0x00, 0x00
        /*0010*/ 	.byte	0x08, 0x00, 0x00, 0x00, 0x00, 0x00, 0x00, 0x00
.L_0:


//--------------------- .nv.shared.reserved.0     --------------------------
	.section	.nv.shared.reserved.0,"aw",@nobits
	.weak		__nv_reservedSMEM_offset_0_alias
	.size		__nv_reservedSMEM_offset_0_alias, 0, 64
	.other		__nv_reservedSMEM_offset_0_alias,@"STO_CUDA_RESERVED_SHARED STV_DEFAULT"
__nv_reservedSMEM_offset_0_alias:
	.zero		0
	.zero		64


//--------------------- .nv.global                --------------------------
	.section	.nv.global,"aw",@nobits
.nv.global:
	.type		_ZN34_INTERNAL_bf87ce3b_4_k_cu_79318c846thrust24THRUST_300001_SM_1000_NS3seqE,@object
	.size		_ZN34_INTERNAL_bf87ce3b_4_k_cu_79318c846thrust24THRUST_300001_SM_1000_NS3seqE,(_ZN34_INTERNAL_bf87ce3b_4_k_cu_79318c844cuda3std3__48in_placeE - _ZN34_INTERNAL_bf87ce3b_4_k_cu_79318c846thrust24THRUST_300001_SM_1000_NS3seqE)
_ZN34_INTERNAL_bf87ce3b_4_k_cu_79318c846thrust24THRUST_300001_SM_1000_NS3seqE:
	.zero		1
	.type		_ZN34_INTERNAL_bf87ce3b_4_k_cu_79318c844cuda3std3__48in_placeE,@object
	.size		_ZN34_INTERNAL_bf87ce3b_4_k_cu_79318c844cuda3std3__48in_placeE,(_ZN34_INTERNAL_bf87ce3b_4_k_cu_79318c844cuda3std6ranges3__45__cpo4sizeE - _ZN34_INTERNAL_bf87ce3b_4_k_cu_79318c844cuda3std3__48in_placeE)
_ZN34_INTERNAL_bf87ce3b_4_k_cu_79318c844cuda3std3__48in_placeE:
	.zero		1
	.type		_ZN34_INTERNAL_bf87ce3b_4_k_cu_79318c844cuda3std6ranges3__45__cpo4sizeE,@object
	.size		_ZN34_INTERNAL_bf87ce3b_4_k_cu_79318c844cuda3std6ranges3__45__cpo4sizeE,(_ZN34_INTERNAL_bf87ce3b_4_k_cu_79318c846thrust24THRUST_300001_SM_1000_NS12placeholders2_3E - _ZN34_INTERNAL_bf87ce3b_4_k_cu_79318c844cuda3std6ranges3__45__cpo4sizeE)
_ZN34_INTERNAL_bf87ce3b_4_k_cu_79318c844cuda3std6ranges3__45__cpo4sizeE:
	.zero		1
	.type		_ZN34_INTERNAL_bf87ce3b_4_k_cu_79318c846thrust24THRUST_300001_SM_1000_NS12placeholders2_3E,@object
	.size		_ZN34_INTERNAL_bf87ce3b_4_k_cu_79318c846thrust24THRUST_300001_SM_1000_NS12placeholders2_3E,(_ZN34_INTERNAL_bf87ce3b_4_k_cu_79318c844cuda3std3__45__cpo6cbeginE - _ZN34_INTERNAL_bf87ce3b_4_k_cu_79318c846thrust24THRUST_300001_SM_1000_NS12placeholders2_3E)
_ZN34_INTERNAL_bf87ce3b_4_k_cu_79318c846thrust24THRUST_300001_SM_1000_NS12placeholders2_3E:
	.zero		1
	.type		_ZN34_INTERNAL_bf87ce3b_4_k_cu_79318c844cuda3std3__45__cpo6cbeginE,@object
	.size		_ZN34_INTERNAL_bf87ce3b_4_k_cu_79318c844cuda3std3__45__cpo6cbeginE,(_ZN34_INTERNAL_bf87ce3b_4_k_cu_79318c844cuda3std6ranges3__45__cpo6cbeginE - _ZN34_INTERNAL_bf87ce3b_4_k_cu_79318c844cuda3std3__45__cpo6cbeginE)
_ZN34_INTERNAL_bf87ce3b_4_k_cu_79318c844cuda3std3__45__cpo6cbeginE:
	.zero		1
	.type		_ZN34_INTERNAL_bf87ce3b_4_k_cu_79318c844cuda3std6ranges3__45__cpo6cbeginE,@object
	.size		_ZN34_INTERNAL_bf87ce3b_4_k_cu_79318c844cuda3std6ranges3__45__cpo6cbeginE,(_ZN34_INTERNAL_bf87ce3b_4_k_cu_79318c846thrust24THRUST_300001_SM_1000_NS12placeholders2_7E - _ZN34_INTERNAL_bf87ce3b_4_k_cu_79318c844cuda3std6ranges3__45__cpo6cbeginE)
_ZN34_INTERNAL_bf87ce3b_4_k_cu_79318c844cuda3std6ranges3__45__cpo6cbeginE:
	.zero		1
	.type		_ZN34_INTERNAL_bf87ce3b_4_k_cu_79318c846thrust24THRUST_300001_SM_1000_NS12placeholders2_7E,@object
	.size		_ZN34_INTERNAL_bf87ce3b_4_k_cu_79318c846thrust24THRUST_300001_SM_1000_NS12placeholders2_7E,(_ZN34_INTERNAL_bf87ce3b_4_k_cu_79318c844cuda3std3__45__cpo7crbeginE - _ZN34_INTERNAL_bf87ce3b_4_k_cu_79318c846thrust24THRUST_300001_SM_1000_NS12placeholders2_7E)
_ZN34_INTERNAL_bf87ce3b_4_k_cu_79318c846thrust24THRUST_300001_SM_1000_NS12placeholders2_7E:
	.zero		1
	.type		_ZN34_INTERNAL_bf87ce3b_4_k_cu_79318c844cuda3std3__45__cpo7crbeginE,@object
	.size		_ZN34_INTERNAL_bf87ce3b_4_k_cu_79318c844cuda3std3__45__cpo7crbeginE,(_ZN34_INTERNAL_bf87ce3b_4_k_cu_79318c844cuda3std6ranges3__45__cpo4nextE - _ZN34_INTERNAL_bf87ce3b_4_k_cu_79318c844cuda3std3__45__cpo7crbeginE)
_ZN34_INTERNAL_bf87ce3b_4_k_cu_79318c844cuda3std3__45__cpo7crbeginE:
	.zero		1
	.type		_ZN34_INTERNAL_bf87ce3b_4_k_cu_79318c844cuda3std6ranges3__45__cpo4nextE,@object
	.size		_ZN34_INTERNAL_bf87ce3b_4_k_cu_79318c844cuda3std6ranges3__45__cpo4nextE,(_ZN34_INTERNAL_bf87ce3b_4_k_cu_79318c844cuda3std6ranges3__45__cpo4swapE - _ZN34_INTERNAL_bf87ce3b_4_k_cu_79318c844cuda3std6ranges3__45__cpo4nextE)
_ZN34_INTERNAL_bf87ce3b_4_k_cu_79318c844cuda3std6ranges3__45__cpo4nextE:
	.zero		1
	.type		_ZN34_INTERNAL_bf87ce3b_4_k_cu_79318c844cuda3std6ranges3__45__cpo4swapE,@object
	.size		_ZN34_INTERNAL_bf87ce3b_4_k_cu_79318c844cuda3std6ranges3__45__cpo4swapE,(_ZN34_INTERNAL_bf87ce3b_4_k_cu_79318c846thrust24THRUST_300001_SM_1000_NS8cuda_cub10par_nosyncE - _ZN34_INTERNAL_bf87ce3b_4_k_cu_79318c844cuda3std6ranges3__45__cpo4swapE)
_ZN34_INTERNAL_bf87ce3b_4_k_cu_79318c844cuda3std6ranges3__45__cpo4swapE:
	.zero		1
	.type		_ZN34_INTERNAL_bf87ce3b_4_k_cu_79318c846thrust24THRUST_300001_SM_1000_NS8cuda_cub10par_nosyncE,@object
	.size		_ZN34_INTERNAL_bf87ce3b_4_k_cu_79318c846thrust24THRUST_300001_SM_1000_NS8cuda_cub10par_nosyncE,(_ZN34_INTERNAL_bf87ce3b_4_k_cu_79318c846thrust24THRUST_300001_SM_1000_NS12placeholders2_9E - _ZN34_INTERNAL_bf87ce3b_4_k_cu_79318c846thrust24THRUST_300001_SM_1000_NS8cuda_cub10par_nosyncE)
_ZN34_INTERNAL_bf87ce3b_4_k_cu_79318c846thrust24THRUST_300001_SM_1000_NS8cuda_cub10par_nosyncE:
	.zero		1
	.type		_ZN34_INTERNAL_bf87ce3b_4_k_cu_79318c846thrust24THRUST_300001_SM_1000_NS12placeholders2_9E,@object
	.size		_ZN34_INTERNAL_bf87ce3b_4_k_cu_79318c846thrust24THRUST_300001_SM_1000_NS12placeholders2_9E,(_ZN34_INTERNAL_bf87ce3b_4_k_cu_79318c844cuda3std3__436_GLOBAL__N__bf87ce3b_4_k_cu_79318c846ignoreE - _ZN34_INTERNAL_bf87ce3b_4_k_cu_79318c846thrust24THRUST_300001_SM_1000_NS12placeholders2_9E)
_ZN34_INTERNAL_bf87ce3b_4_k_cu_79318c846thrust24THRUST_300001_SM_1000_NS12placeholders2_9E:
	.zero		1
	.type		_ZN34_INTERNAL_bf87ce3b_4_k_cu_79318c844cuda3std3__436_GLOBAL__N__bf87ce3b_4_k_cu_79318c846ignoreE,@object
	.size		_ZN34_INTERNAL_bf87ce3b_4_k_cu_79318c844cuda3std3__436_GLOBAL__N__bf87ce3b_4_k_cu_79318c846ignoreE,(_ZN34_INTERNAL_bf87ce3b_4_k_cu_79318c844cuda3std6ranges3__45__cpo4dataE - _ZN34_INTERNAL_bf87ce3b_4_k_cu_79318c844cuda3std3__436_GLOBAL__N__bf87ce3b_4_k_cu_79318c846ignoreE)
_ZN34_INTERNAL_bf87ce3b_4_k_cu_79318c844cuda3std3__436_GLOBAL__N__bf87ce3b_4_k_cu_79318c846ignoreE:
	.zero		1
	.type		_ZN34_INTERNAL_bf87ce3b_4_k_cu_79318c844cuda3std6ranges3__45__cpo4dataE,@object
	.size		_ZN34_INTERNAL_bf87ce3b_4_k_cu_79318c844cuda3std6ranges3__45__cpo4dataE,(_ZN34_INTERNAL_bf87ce3b_4_k_cu_79318c846thrust24THRUST_300001_SM_1000_NS12placeholders2_1E - _ZN34_INTERNAL_bf87ce3b_4_k_cu_79318c844cuda3std6ranges3__45__cpo4dataE)
_ZN34_INTERNAL_bf87ce3b_4_k_cu_79318c844cuda3std6ranges3__45__cpo4dataE:
	.zero		1
	.type		_ZN34_INTERNAL_bf87ce3b_4_k_cu_79318c846thrust24THRUST_300001_SM_1000_NS12placeholders2_1E,@object
	.size		_ZN34_INTERNAL_bf87ce3b_4_k_cu_79318c846thrust24THRUST_300001_SM_1000_NS12placeholders2_1E,(_ZN34_INTERNAL_bf87ce3b_4_k_cu_79318c844cuda3std3__45__cpo5beginE - _ZN34_INTERNAL_bf87ce3b_4_k_cu_79318c846thrust24THRUST_300001_SM_1000_NS12placeholders2_1E)
_ZN34_INTERNAL_bf87ce3b_4_k_cu_79318c846thrust24THRUST_300001_SM_1000_NS12placeholders2_1E:
	.zero		1
	.type		_ZN34_INTERNAL_bf87ce3b_4_k_cu_79318c844cuda3std3__45__cpo5beginE,@object
	.size		_ZN34_INTERNAL_bf87ce3b_4_k_cu_79318c844cuda3std3__45__cpo5beginE,(_ZN34_INTERNAL_bf87ce3b_4_k_cu_79318c844cuda3std6ranges3__45__cpo5beginE - _ZN34_INTERNAL_bf87ce3b_4_k_cu_79318c844cuda3std3__45__cpo5beginE)
_ZN34_INTERNAL_bf87ce3b_4_k_cu_79318c844cuda3std3__45__cpo5beginE:
	.zero		1
	.type		_ZN34_INTERNAL_bf87ce3b_4_k_cu_79318c844cuda3std6ranges3__45__cpo5beginE,@object
	.size		_ZN34_INTERNAL_bf87ce3b_4_k_cu_79318c844cuda3std6ranges3__45__cpo5beginE,(_ZN34_INTERNAL_bf87ce3b_4_k_cu_79318c846thrust24THRUST_300001_SM_1000_NS12placeholders2_5E - _ZN34_INTERNAL_bf87ce3b_4_k_cu_79318c844cuda3std6ranges3__45__cpo5beginE)
_ZN34_INTERNAL_bf87ce3b_4_k_cu_79318c844cuda3std6ranges3__45__cpo5beginE:
	.zero		1
	.type		_ZN34_INTERNAL_bf87ce3b_4_k_cu_79318c846thrust24THRUST_300001_SM_1000_NS12placeholders2_5E,@object
	.size		_ZN34_INTERNAL_bf87ce3b_4_k_cu_79318c846thrust24THRUST_300001_SM_1000_NS12placeholders2_5E,(_ZN34_INTERNAL_bf87ce3b_4_k_cu_79318c844cuda3std3__45__cpo6rbeginE - _ZN34_INTERNAL_bf87ce3b_4_k_cu_79318c846thrust24THRUST_300001_SM_1000_NS12placeholders2_5E)
_ZN34_INTERNAL_bf87ce3b_4_k_cu_79318c846thrust24THRUST_300001_SM_1000_NS12placeholders2_5E:
	.zero		1
	.type		_ZN34_INTERNAL_bf87ce3b_4_k_cu_79318c844cuda3std3__45__cpo6rbeginE,@object
	.size		_ZN34_INTERNAL_bf87ce3b_4_k_cu_79318c844cuda3std3__45__cpo6rbeginE,(_ZN34_INTERNAL_bf87ce3b_4_k_cu_79318c844cuda3std6ranges3__45__cpo7advanceE - _ZN34_INTERNAL_bf87ce3b_4_k_cu_79318c844cuda3std3__45__cpo6rbeginE)
_ZN34_INTERNAL_bf87ce3b_4_k_cu_79318c844cuda3std3__45__cpo6rbeginE:
	.zero		1
	.type		_ZN34_INTERNAL_bf87ce3b_4_k_cu_79318c844cuda3std6ranges3__45__cpo7advanceE,@object
	.size		_ZN34_INTERNAL_bf87ce3b_4_k_cu_79318c844cuda3std6ranges3__45__cpo7advanceE,(_ZN34_INTERNAL_bf87ce3b_4_k_cu_79318c844cuda3std3__47nulloptE - _ZN34_INTERNAL_bf87ce3b_4_k_cu_79318c844cuda3std6ranges3__45__cpo7advanceE)
_ZN34_INTERNAL_bf87ce3b_4_k_cu_79318c844cuda3std6ranges3__45__cpo7advanceE:
	.zero		1
	.type		_ZN34_INTERNAL_bf87ce3b_4_k_cu_79318c844cuda3std3__47nulloptE,@object
	.size		_ZN34_INTERNAL_bf87ce3b_4_k_cu_79318c844cuda3std3__47nulloptE,(_ZN34_INTERNAL_bf87ce3b_4_k_cu_79318c844cuda3std6ranges3__45__cpo8distanceE - _ZN34_INTERNAL_bf87ce3b_4_k_cu_79318c844cuda3std3__47nulloptE)
_ZN34_INTERNAL_bf87ce3b_4_k_cu_79318c844cuda3std3__47nulloptE:
	.zero		1
	.type		_ZN34_INTERNAL_bf87ce3b_4_k_cu_79318c844cuda3std6ranges3__45__cpo8distanceE,@object
	.size		_ZN34_INTERNAL_bf87ce3b_4_k_cu_79318c844cuda3std6ranges3__45__cpo8distanceE,(_ZN34_INTERNAL_bf87ce3b_4_k_cu_79318c846thrust24THRUST_300001_SM_1000_NS12placeholders3_10E - _ZN34_INTERNAL_bf87ce3b_4_k_cu_79318c844cuda3std6ranges3__45__cpo8distanceE)
_ZN34_INTERNAL_bf87ce3b_4_k_cu_79318c844cuda3std6ranges3__45__cpo8distanceE:
	.zero		1
	.type		_ZN34_INTERNAL_bf87ce3b_4_k_cu_79318c846thrust24THRUST_300001_SM_1000_NS12placeholders3_10E,@object
	.size		_ZN34_INTERNAL_bf87ce3b_4_k_cu_79318c846thrust24THRUST_300001_SM_1000_NS12placeholders3_10E,(_ZN34_INTERNAL_bf87ce3b_4_k_cu_79318c844cuda3std3__419piecewise_constructE - _ZN34_INTERNAL_bf87ce3b_4_k_cu_79318c846thrust24THRUST_300001_SM_1000_NS12placeholders3_10E)
_ZN34_INTERNAL_bf87ce3b_4_k_cu_79318c846thrust24THRUST_300001_SM_1000_NS12placeholders3_10E:
	.zero		1
	.type		_ZN34_INTERNAL_bf87ce3b_4_k_cu_79318c844cuda3std3__419piecewise_constructE,@object
	.size		_ZN34_INTERNAL_bf87ce3b_4_k_cu_79318c844cuda3std3__419piecewise_constructE,(_ZN34_INTERNAL_bf87ce3b_4_k_cu_79318c844cuda3std6ranges3__45__cpo5cdataE - _ZN34_INTERNAL_bf87ce3b_4_k_cu_79318c844cuda3std3__419piecewise_constructE)
_ZN34_INTERNAL_bf87ce3b_4_k_cu_79318c844cuda3std3__419piecewise_constructE:
	.zero		1
	.type		_ZN34_INTERNAL_bf87ce3b_4_k_cu_79318c844cuda3std6ranges3__45__cpo5cdataE,@object
	.size		_ZN34_INTERNAL_bf87ce3b_4_k_cu_79318c844cuda3std6ranges3__45__cpo5cdataE,(_ZN34_INTERNAL_bf87ce3b_4_k_cu_79318c846thrust24THRUST_300001_SM_1000_NS12placeholders2_2E - _ZN34_INTERNAL_bf87ce3b_4_k_cu_79318c844cuda3std6ranges3__45__cpo5cdataE)
_ZN34_INTERNAL_bf87ce3b_4_k_cu_79318c844cuda3std6ranges3__45__cpo5cdataE:
	.zero		1
	.type		_ZN34_INTERNAL_bf87ce3b_4_k_cu_79318c846thrust24THRUST_300001_SM_1000_NS12placeholders2_2E,@object
	.size		_ZN34_INTERNAL_bf87ce3b_4_k_cu_79318c846thrust24THRUST_300001_SM_1000_NS12placeholders2_2E,(_ZN34_INTERNAL_bf87ce3b_4_k_cu_79318c844cuda3std3__45__cpo3endE - _ZN34_INTERNAL_bf87ce3b_4_k_cu_79318c846thrust24THRUST_300001_SM_1000_NS12placeholders2_2E)
_ZN34_INTERNAL_bf87ce3b_4_k_cu_79318c846thrust24THRUST_300001_SM_1000_NS12placeholders2_2E:
	.zero		1
	.type		_ZN34_INTERNAL_bf87ce3b_4_k_cu_79318c844cuda3std3__45__cpo3endE,@object
	.size		_ZN34_INTERNAL_bf87ce3b_4_k_cu_79318c844cuda3std3__45__cpo3endE,(_ZN34_INTERNAL_bf87ce3b_4_k_cu_79318c844cuda3std6ranges3__45__cpo3endE - _ZN34_INTERNAL_bf87ce3b_4_k_cu_79318c844cuda3std3__45__cpo3endE)
_ZN34_INTERNAL_bf87ce3b_4_k_cu_79318c844cuda3std3__45__cpo3endE:
	.zero		1
	.type		_ZN34_INTERNAL_bf87ce3b_4_k_cu_79318c844cuda3std6ranges3__45__cpo3endE,@object
	.size		_ZN34_INTERNAL_bf87ce3b_4_k_cu_79318c844cuda3std6ranges3__45__cpo3endE,(_ZN34_INTERNAL_bf87ce3b_4_k_cu_79318c846thrust24THRUST_300001_SM_1000_NS12placeholders2_6E - _ZN34_INTERNAL_bf87ce3b_4_k_cu_79318c844cuda3std6ranges3__45__cpo3endE)
_ZN34_INTERNAL_bf87ce3b_4_k_cu_79318c844cuda3std6ranges3__45__cpo3endE:
	.zero		1
	.type		_ZN34_INTERNAL_bf87ce3b_4_k_cu_79318c846thrust24THRUST_300001_SM_1000_NS12placeholders2_6E,@object
	.size		_ZN34_INTERNAL_bf87ce3b_4_k_cu_79318c846thrust24THRUST_300001_SM_1000_NS12placeholders2_6E,(_ZN34_INTERNAL_bf87ce3b_4_k_cu_79318c844cuda3std3__45__cpo4rendE - _ZN34_INTERNAL_bf87ce3b_4_k_cu_79318c846thrust24THRUST_300001_SM_1000_NS12placeholders2_6E)
_ZN34_INTERNAL_bf87ce3b_4_k_cu_79318c846thrust24THRUST_300001_SM_1000_NS12placeholders2_6E:
	.zero		1
	.type		_ZN34_INTERNAL_bf87ce3b_4_k_cu_79318c844cuda3std3__45__cpo4rendE,@object
	.size		_ZN34_INTERNAL_bf87ce3b_4_k_cu_79318c844cuda3std3__45__cpo4rendE,(_ZN34_INTERNAL_bf87ce3b_4_k_cu_79318c844cuda3std6ranges3__45__cpo9iter_swapE - _ZN34_INTERNAL_bf87ce3b_4_k_cu_79318c844cuda3std3__45__cpo4rendE)
_ZN34_INTERNAL_bf87ce3b_4_k_cu_79318c844cuda3std3__45__cpo4rendE:
	.zero		1
	.type		_ZN34_INTERNAL_bf87ce3b_4_k_cu_79318c844cuda3std6ranges3__45__cpo9iter_swapE,@object
	.size		_ZN34_INTERNAL_bf87ce3b_4_k_cu_79318c844cuda3std6ranges3__45__cpo9iter_swapE,(_ZN34_INTERNAL_bf87ce3b_4_k_cu_79318c844cuda3std3__48unexpectE - _ZN34_INTERNAL_bf87ce3b_4_k_cu_79318c844cuda3std6ranges3__45__cpo9iter_swapE)
_ZN34_INTERNAL_bf87ce3b_4_k_cu_79318c844cuda3std6ranges3__45__cpo9iter_swapE:
	.zero		1
	.type		_ZN34_INTERNAL_bf87ce3b_4_k_cu_79318c844cuda3std3__48unexpectE,@object
	.size		_ZN34_INTERNAL_bf87ce3b_4_k_cu_79318c844cuda3std3__48unexpectE,(_ZN34_INTERNAL_bf87ce3b_4_k_cu_79318c846thrust24THRUST_300001_SM_1000_NS8cuda_cub3parE - _ZN34_INTERNAL_bf87ce3b_4_k_cu_79318c844cuda3std3__48unexpectE)
_ZN34_INTERNAL_bf87ce3b_4_k_cu_79318c844cuda3std3__48unexpectE:
	.zero		1
	.type		_ZN34_INTERNAL_bf87ce3b_4_k_cu_79318c846thrust24THRUST_300001_SM_1000_NS8cuda_cub3parE,@object
	.size		_ZN34_INTERNAL_bf87ce3b_4_k_cu_79318c846thrust24THRUST_300001_SM_1000_NS8cuda_cub3parE,(_ZN34_INTERNAL_bf87ce3b_4_k_cu_79318c846thrust24THRUST_300001_SM_1000_NS12placeholders2_4E - _ZN34_INTERNAL_bf87ce3b_4_k_cu_79318c846thrust24THRUST_300001_SM_1000_NS8cuda_cub3parE)
_ZN34_INTERNAL_bf87ce3b_4_k_cu_79318c846thrust24THRUST_300001_SM_1000_NS8cuda_cub3parE:
	.zero		1
	.type		_ZN34_INTERNAL_bf87ce3b_4_k_cu_79318c846thrust24THRUST_300001_SM_1000_NS12placeholders2_4E,@object
	.size		_ZN34_INTERNAL_bf87ce3b_4_k_cu_79318c846thrust24THRUST_300001_SM_1000_NS12placeholders2_4E,(_ZN34_INTERNAL_bf87ce3b_4_k_cu_79318c844cuda3std3__45__cpo4cendE - _ZN34_INTERNAL_bf87ce3b_4_k_cu_79318c846thrust24THRUST_300001_SM_1000_NS12placeholders2_4E)
_ZN34_INTERNAL_bf87ce3b_4_k_cu_79318c846thrust24THRUST_300001_SM_1000_NS12placeholders2_4E:
	.zero		1
	.type		_ZN34_INTERNAL_bf87ce3b_4_k_cu_79318c844cuda3std3__45__cpo4cendE,@object
	.size		_ZN34_INTERNAL_bf87ce3b_4_k_cu_79318c844cuda3std3__45__cpo4cendE,(_ZN34_INTERNAL_bf87ce3b_4_k_cu_79318c844cuda3std6ranges3__45__cpo4cendE - _ZN34_INTERNAL_bf87ce3b_4_k_cu_79318c844cuda3std3__45__cpo4cendE)
_ZN34_INTERNAL_bf87ce3b_4_k_cu_79318c844cuda3std3__45__cpo4cendE:
	.zero		1
	.type		_ZN34_INTERNAL_bf87ce3b_4_k_cu_79318c844cuda3std6ranges3__45__cpo4cendE,@object
	.size		_ZN34_INTERNAL_bf87ce3b_4_k_cu_79318c844cuda3std6ranges3__45__cpo4cendE,(_ZN34_INTERNAL_bf87ce3b_4_k_cu_79318c844cuda3std3__420unreachable_sentinelE - _ZN34_INTERNAL_bf87ce3b_4_k_cu_79318c844cuda3std6ranges3__45__cpo4cendE)
_ZN34_INTERNAL_bf87ce3b_4_k_cu_79318c844cuda3std6ranges3__45__cpo4cendE:
	.zero		1
	.type		_ZN34_INTERNAL_bf87ce3b_4_k_cu_79318c844cuda3std3__420unreachable_sentinelE,@object
	.size		_ZN34_INTERNAL_bf87ce3b_4_k_cu_79318c844cuda3std3__420unreachable_sentinelE,(_ZN34_INTERNAL_bf87ce3b_4_k_cu_79318c844cuda3std6ranges3__45__cpo5ssizeE - _ZN34_INTERNAL_bf87ce3b_4_k_cu_79318c844cuda3std3__420unreachable_sentinelE)
_ZN34_INTERNAL_bf87ce3b_4_k_cu_79318c844cuda3std3__420unreachable_sentinelE:
	.zero		1
	.type		_ZN34_INTERNAL_bf87ce3b_4_k_cu_79318c844cuda3std6ranges3__45__cpo5ssizeE,@object
	.size		_ZN34_INTERNAL_bf87ce3b_4_k_cu_79318c844cuda3std6ranges3__45__cpo5ssizeE,(_ZN34_INTERNAL_bf87ce3b_4_k_cu_79318c846thrust24THRUST_300001_SM_1000_NS12placeholders2_8E - _ZN34_INTERNAL_bf87ce3b_4_k_cu_79318c844cuda3std6ranges3__45__cpo5ssizeE)
_ZN34_INTERNAL_bf87ce3b_4_k_cu_79318c844cuda3std6ranges3__45__cpo5ssizeE:
	.zero		1
	.type		_ZN34_INTERNAL_bf87ce3b_4_k_cu_79318c846thrust24THRUST_300001_SM_1000_NS12placeholders2_8E,@object
	.size		_ZN34_INTERNAL_bf87ce3b_4_k_cu_79318c846thrust24THRUST_300001_SM_1000_NS12placeholders2_8E,(_ZN34_INTERNAL_bf87ce3b_4_k_cu_79318c844cuda3std3__45__cpo5crendE - _ZN34_INTERNAL_bf87ce3b_4_k_cu_79318c846thrust24THRUST_300001_SM_1000_NS12placeholders2_8E)
_ZN34_INTERNAL_bf87ce3b_4_k_cu_79318c846thrust24THRUST_300001_SM_1000_NS12placeholders2_8E:
	.zero		1
	.type		_ZN34_INTERNAL_bf87ce3b_4_k_cu_79318c844cuda3std3__45__cpo5crendE,@object
	.size		_ZN34_INTERNAL_bf87ce3b_4_k_cu_79318c844cuda3std3__45__cpo5crendE,(_ZN34_INTERNAL_bf87ce3b_4_k_cu_79318c844cuda3std6ranges3__45__cpo4prevE - _ZN34_INTERNAL_bf87ce3b_4_k_cu_79318c844cuda3std3__45__cpo5crendE)
_ZN34_INTERNAL_bf87ce3b_4_k_cu_79318c844cuda3std3__45__cpo5crendE:
	.zero		1
	.type		_ZN34_INTERNAL_bf87ce3b_4_k_cu_79318c844cuda3std6ranges3__45__cpo4prevE,@object
	.size		_ZN34_INTERNAL_bf87ce3b_4_k_cu_79318c844cuda3std6ranges3__45__cpo4prevE,(_ZN34_INTERNAL_bf87ce3b_4_k_cu_79318c844cuda3std6ranges3__45__cpo9iter_moveE - _ZN34_INTERNAL_bf87ce3b_4_k_cu_79318c844cuda3std6ranges3__45__cpo4prevE)
_ZN34_INTERNAL_bf87ce3b_4_k_cu_79318c844cuda3std6ranges3__45__cpo4prevE:
	.zero		1
	.type		_ZN34_INTERNAL_bf87ce3b_4_k_cu_79318c844cuda3std6ranges3__45__cpo9iter_moveE,@object
	.size		_ZN34_INTERNAL_bf87ce3b_4_k_cu_79318c844cuda3std6ranges3__45__cpo9iter_moveE,(_ZN34_INTERNAL_bf87ce3b_4_k_cu_79318c846thrust24THRUST_300001_SM_1000_NS6system6detail10sequential3seqE - _ZN34_INTERNAL_bf87ce3b_4_k_cu_79318c844cuda3std6ranges3__45__cpo9iter_moveE)
_ZN34_INTERNAL_bf87ce3b_4_k_cu_79318c844cuda3std6ranges3__45__cpo9iter_moveE:
	.zero		1
	.type		_ZN34_INTERNAL_bf87ce3b_4_k_cu_79318c846thrust24THRUST_300001_SM_1000_NS6system6detail10sequential3seqE,@object
	.size		_ZN34_INTERNAL_bf87ce3b_4_k_cu_79318c846thrust24THRUST_300001_SM_1000_NS6system6detail10sequential3seqE,(.L_32 - _ZN34_INTERNAL_bf87ce3b_4_k_cu_79318c846thrust24THRUST_300001_SM_1000_NS6system6detail10sequential3seqE)
_ZN34_INTERNAL_bf87ce3b_4_k_cu_79318c846thrust24THRUST_300001_SM_1000_NS6system6detail10sequential3seqE:
	.zero		1
.L_32:


//--------------------- .nv.constant0._ZN4vtkm4exec28ConstructVirtualObjectKernelINS0_22CellLocatorUniformGridEEEvPPT_ --------------------------
	.section	.nv.constant0._ZN4vtkm4exec28ConstructVirtualObjectKernelINS0_22CellLocatorUniformGridEEEvPPT_,"a",@progbits
	.sectionflags	@""
	.align	4
.nv.constant0._ZN4vtkm4exec28ConstructVirtualObjectKernelINS0_22CellLocatorUniformGridEEEvPPT_:
	.zero		904


//--------------------- .nv.constant0._ZN3cub18CUB_300001_SM_10006detail11EmptyKernelIvEEvv --------------------------
	.section	.nv.constant0._ZN3cub18CUB_300001_SM_10006detail11EmptyKernelIvEEvv,"a",@progbits
	.sectionflags	@""
	.align	4
.nv.constant0._ZN3cub18CUB_300001_SM_10006detail11EmptyKernelIvEEvv:
	.zero		896


//--------------------- SYMBOLS --------------------------

	.type		.nv.reservedSmem.offset0,@object
	.size		.nv.reservedSmem.offset0,0x4
	.type		malloc,@function
